	.headerflags	@"EF_CUDA_TEXMODE_UNIFIED EF_CUDA_64BIT_ADDRESS EF_CUDA_ACCELERATORS EF_CUDA_SM90 EF_CUDA_VIRTUAL_SM(EF_CUDA_SM90)"
	.elftype	@"ET_EXEC"


//--------------------- .nv.info                  --------------------------
	.section	.nv.info,"",@"SHT_CUDA_INFO"
	.align	4


	//----- nvinfo : EIATTR_REGCOUNT
	.align		4
        /*0000*/ 	.byte	0x04, 0x2f
        /*0002*/ 	.short	(.L_3 - .L_2)
	.align		4
.L_2:
        /*0004*/ 	.word	index@(triton_poi_fused__native_batch_norm_legit_no_training_add_relu_threshold_backward_8)
        /*0008*/ 	.word	0x00000020


	//----- nvinfo : EIATTR_MIN_STACK_SIZE
	.align		4
.L_3:
        /*000c*/ 	.byte	0x04, 0x12
        /*000e*/ 	.short	(.L_5 - .L_4)
	.align		4
.L_4:
        /*0010*/ 	.word	index@(triton_poi_fused__native_batch_norm_legit_no_training_add_relu_threshold_backward_8)
        /*0014*/ 	.word	0x00000000


	//----- nvinfo : EIATTR_FRAME_SIZE
	.align		4
.L_5:
        /*0018*/ 	.byte	0x04, 0x11
        /*001a*/ 	.short	(.L_7 - .L_6)
	.align		4
.L_6:
        /*001c*/ 	.word	index@(triton_poi_fused__native_batch_norm_legit_no_training_add_relu_threshold_backward_8)
        /*0020*/ 	.word	0x00000000


	//----- nvinfo : EIATTR_MIN_STACK_SIZE
	.align		4
.L_7:
        /*0024*/ 	.byte	0x04, 0x12
        /*0026*/ 	.short	(.L_9 - .L_8)
	.align		4
.L_8:
        /*0028*/ 	.word	index@(triton_poi_fused__native_batch_norm_legit_no_training_add_relu_threshold_backward_8)
        /*002c*/ 	.word	0x00000000
.L_9:


//--------------------- .nv.info.triton_poi_fused__native_batch_norm_legit_no_training_add_relu_threshold_backward_8 --------------------------
	.section	.nv.info.triton_poi_fused__native_batch_norm_legit_no_training_add_relu_threshold_backward_8,"",@"SHT_CUDA_INFO"
	.sectionflags	@""
	.align	4


	//----- nvinfo : EIATTR_CUDA_API_VERSION
	.align		4
        /*0000*/ 	.byte	0x04, 0x37
        /*0002*/ 	.short	(.L_11 - .L_10)
.L_10:
        /*0004*/ 	.word	0x0000007c


	//----- nvinfo : EIATTR_KPARAM_INFO
	.align		4
.L_11:
        /*0008*/ 	.byte	0x04, 0x17
        /*000a*/ 	.short	(.L_13 - .L_12)
.L_12:
        /*000c*/ 	.word	0x00000000
        /*0010*/ 	.short	0x000c
        /*0012*/ 	.short	0x0060
        /*0014*/ 	.byte	0x00, 0xf0, 0x11, 0x00


	//----- nvinfo : EIATTR_KPARAM_INFO
	.align		4
.L_13:
        /*0018*/ 	.byte	0x04, 0x17
        /*001a*/ 	.short	(.L_15 - .L_14)
.L_14:
        /*001c*/ 	.word	0x00000000
        /*0020*/ 	.short	0x000b
        /*0022*/ 	.short	0x0058
        /*0024*/ 	.byte	0x00, 0xf4, 0x21, 0x00


	//----- nvinfo : EIATTR_KPARAM_INFO
	.align		4
.L_15:
        /*0028*/ 	.byte	0x04, 0x17
        /*002a*/ 	.short	(.L_17 - .L_16)
.L_16:
        /*002c*/ 	.word	0x00000000
        /*0030*/ 	.short	0x000a
        /*0032*/ 	.short	0x0050
        /*0034*/ 	.byte	0x00, 0xf4, 0x21, 0x00


	//----- nvinfo : EIATTR_KPARAM_INFO
	.align		4
.L_17:
        /*0038*/ 	.byte	0x04, 0x17
        /*003a*/ 	.short	(.L_19 - .L_18)
.L_18:
        /*003c*/ 	.word	0x00000000
        /*0040*/ 	.short	0x0009
        /*0042*/ 	.short	0x0048
        /*0044*/ 	.byte	0x00, 0xf4, 0x21, 0x00


	//----- nvinfo : EIATTR_KPARAM_INFO
	.align		4
.L_19:
        /*0048*/ 	.byte	0x04, 0x17
        /*004a*/ 	.short	(.L_21 - .L_20)
.L_20:
        /*004c*/ 	.word	0x00000000
        /*0050*/ 	.short	0x0008
        /*0052*/ 	.short	0x0040
        /*0054*/ 	.byte	0x00, 0xf4, 0x21, 0x00


	//----- nvinfo : EIATTR_KPARAM_INFO
	.align		4
.L_21:
        /*0058*/ 	.byte	0x04, 0x17
        /*005a*/ 	.short	(.L_23 - .L_22)
.L_22:
        /*005c*/ 	.word	0x00000000
        /*0060*/ 	.short	0x0007
        /*0062*/ 	.short	0x0038
        /*0064*/ 	.byte	0x00, 0xf4, 0x21, 0x00


	//----- nvinfo : EIATTR_KPARAM_INFO
	.align		4
.L_23:
        /*0068*/ 	.byte	0x04, 0x17
        /*006a*/ 	.short	(.L_25 - .L_24)
.L_24:
        /*006c*/ 	.word	0x00000000
        /*0070*/ 	.short	0x0006
        /*0072*/ 	.short	0x0030
        /*0074*/ 	.byte	0x00, 0xf4, 0x21, 0x00


	//----- nvinfo : EIATTR_KPARAM_INFO
	.align		4
.L_25:
        /*0078*/ 	.byte	0x04, 0x17
        /*007a*/ 	.short	(.L_27 - .L_26)
.L_26:
        /*007c*/ 	.word	0x00000000
        /*0080*/ 	.short	0x0005
        /*0082*/ 	.short	0x0028
        /*0084*/ 	.byte	0x00, 0xf4, 0x21, 0x00


	//----- nvinfo : EIATTR_KPARAM_INFO
	.align		4
.L_27:
        /*0088*/ 	.byte	0x04, 0x17
        /*008a*/ 	.short	(.L_29 - .L_28)
.L_28:
        /*008c*/ 	.word	0x00000000
        /*0090*/ 	.short	0x0004
        /*0092*/ 	.short	0x0020
        /*0094*/ 	.byte	0x00, 0xf4, 0x21, 0x00


	//----- nvinfo : EIATTR_KPARAM_INFO
	.align		4
.L_29:
        /*0098*/ 	.byte	0x04, 0x17
        /*009a*/ 	.short	(.L_31 - .L_30)
.L_30:
        /*009c*/ 	.word	0x00000000
        /*00a0*/ 	.short	0x0003
        /*00a2*/ 	.short	0x0018
        /*00a4*/ 	.byte	0x00, 0xf4, 0x21, 0x00


	//----- nvinfo : EIATTR_KPARAM_INFO
	.align		4
.L_31:
        /*00a8*/ 	.byte	0x04, 0x17
        /*00aa*/ 	.short	(.L_33 - .L_32)
.L_32:
        /*00ac*/ 	.word	0x00000000
        /*00b0*/ 	.short	0x0002
        /*00b2*/ 	.short	0x0010
        /*00b4*/ 	.byte	0x00, 0xf4, 0x21, 0x00


	//----- nvinfo : EIATTR_KPARAM_INFO
	.align		4
.L_33:
        /*00b8*/ 	.byte	0x04, 0x17
        /*00ba*/ 	.short	(.L_35 - .L_34)
.L_34:
        /*00bc*/ 	.word	0x00000000
        /*00c0*/ 	.short	0x0001
        /*00c2*/ 	.short	0x0008
        /*00c4*/ 	.byte	0x00, 0xf4, 0x21, 0x00


	//----- nvinfo : EIATTR_KPARAM_INFO
	.align		4
.L_35:
        /*00c8*/ 	.byte	0x04, 0x17
        /*00ca*/ 	.short	(.L_37 - .L_36)
.L_36:
        /*00cc*/ 	.word	0x00000000
        /*00d0*/ 	.short	0x0000
        /*00d2*/ 	.short	0x0000
        /*00d4*/ 	.byte	0x00, 0xf4, 0x21, 0x00


	//----- nvinfo : EIATTR_SPARSE_MMA_MASK
	.align		4
.L_37:
        /*00d8*/ 	.byte	0x03, 0x50
        /*00da*/ 	.short	0x0000


	//----- nvinfo : EIATTR_MAXREG_COUNT
	.align		4
        /*00dc*/ 	.byte	0x03, 0x1b
        /*00de*/ 	.short	0x00ff


	//----- nvinfo : EIATTR_EXIT_INSTR_OFFSETS
	.align		4
        /*00e0*/ 	.byte	0x04, 0x1c
        /*00e2*/ 	.short	(.L_39 - .L_38)


	//   ....[0]....
.L_38:
        /*00e4*/ 	.word	0x00000590


	//   ....[1]....
        /*00e8*/ 	.word	0x000005b0


	//----- nvinfo : EIATTR_REQNTID
	.align		4
.L_39:
        /*00ec*/ 	.byte	0x04, 0x10
        /*00ee*/ 	.short	(.L_41 - .L_40)
.L_40:
        /*00f0*/ 	.word	0x00000080
        /*00f4*/ 	.word	0x00000001
        /*00f8*/ 	.word	0x00000001


	//----- nvinfo : EIATTR_CBANK_PARAM_SIZE
	.align		4
.L_41:
        /*00fc*/ 	.byte	0x03, 0x19
        /*00fe*/ 	.short	0x0064


	//----- nvinfo : EIATTR_PARAM_CBANK
	.align		4
        /*0100*/ 	.byte	0x04, 0x0a
        /*0102*/ 	.short	(.L_43 - .L_42)
	.align		4
.L_42:
        /*0104*/ 	.word	index@(.nv.constant0.triton_poi_fused__native_batch_norm_legit_no_training_add_relu_threshold_backward_8)
        /*0108*/ 	.short	0x0210
        /*010a*/ 	.short	0x0064


	//----- nvinfo : EIATTR_SW_WAR
	.align		4
.L_43:
        /*010c*/ 	.byte	0x04, 0x36
        /*010e*/ 	.short	(.L_45 - .L_44)
.L_44:
        /*0110*/ 	.word	0x00000008
.L_45:


//--------------------- .nv.callgraph             --------------------------
	.section	.nv.callgraph,"",@"SHT_CUDA_CALLGRAPH"
	.align	4
	.sectionentsize	8
	.align		4
        /*0000*/ 	.word	0x00000000
	.align		4
        /*0004*/ 	.word	0xffffffff
	.align		4
        /*0008*/ 	.word	0x00000000
	.align		4
        /*000c*/ 	.word	0xfffffffe
	.align		4
        /*0010*/ 	.word	0x00000000
	.align		4
        /*0014*/ 	.word	0xfffffffd
	.align		4
        /*0018*/ 	.word	0x00000000
	.align		4
        /*001c*/ 	.word	0xfffffffc


//--------------------- .nv.constant4             --------------------------
	.section	.nv.constant4,"a",@progbits
	.align	8
	.align		8
.nv.constant4:
        /*0000*/ 	.dword	_$_str
	.align		8
        /*0008*/ 	.dword	_$_str_$_2


//--------------------- .text.triton_poi_fused__native_batch_norm_legit_no_training_add_relu_threshold_backward_8 --------------------------
	.section	.text.triton_poi_fused__native_batch_norm_legit_no_training_add_relu_threshold_backward_8,"ax",@progbits
	.align	128
        .global         triton_poi_fused__native_batch_norm_legit_no_training_add_relu_threshold_backward_8
        .type           triton_poi_fused__native_batch_norm_legit_no_training_add_relu_threshold_backward_8,@function
        .size           triton_poi_fused__native_batch_norm_legit_no_training_add_relu_threshold_backward_8,(.L_x_1 - triton_poi_fused__native_batch_norm_legit_no_training_add_relu_threshold_backward_8)
        .other          triton_poi_fused__native_batch_norm_legit_no_training_add_relu_threshold_backward_8,@"STO_CUDA_ENTRY STV_DEFAULT"
triton_poi_fused__native_batch_norm_legit_no_training_add_relu_threshold_backward_8:
.text.triton_poi_fused__native_batch_norm_legit_no_training_add_relu_threshold_backward_8:
[----:B------:R-:W0:Y:S01]  /*0000*/  LDC R1, c[0x0][0x28] ;  /* 0x00000a00ff017b82 */ /* 0x000e220000000800 */
[----:B------:R-:W1:Y:S07]  /*0010*/  S2R R2, SR_TID.X ;  /* 0x0000000000027919 */ /* 0x000e6e0000002100 */
[----:B------:R-:W2:Y:S01]  /*0020*/  LDC.64 R26, c[0x0][0x228] ;  /* 0x00008a00ff1a7b82 */ /* 0x000ea20000000a00 */
[----:B------:R-:W-:Y:S02]  /*0030*/  CS2R R4, SRZ ;  /* 0x0000000000047805 */ /* 0x000fe4000001ff00 */
[----:B------:R-:W-:Y:S01]  /*0040*/  CS2R R6, SRZ ;  /* 0x0000000000067805 */ /* 0x000fe2000001ff00 */
[----:B------:R-:W3:Y:S01]  /*0050*/  S2R R3, SR_CTAID.X ;  /* 0x0000000000037919 */ /* 0x000ee20000002500 */
[----:B------:R-:W-:Y:S01]  /*0060*/  ULDC.64 UR4, c[0x0][0x208] ;  /* 0x0000820000047ab9 */ /* 0x000fe20000000a00 */
[----:B------:R-:W-:-:S02]  /*0070*/  ULDC.64 UR6, c[0x0][0x268] ;  /* 0x00009a0000067ab9 */ /* 0x000fc40000000a00 */
[----:B------:R-:W4:Y:S08]  /*0080*/  LDC.64 R28, c[0x0][0x250] ;  /* 0x00009400ff1c7b82 */ /* 0x000f300000000a00 */
[----:B------:R-:W5:Y:S08]  /*0090*/  LDC.64 R22, c[0x0][0x218] ;  /* 0x00008600ff167b82 */ /* 0x000f700000000a00 */
[----:B------:R-:W5:Y:S01]  /*00a0*/  LDC.64 R8, c[0x0][0x220] ;  /* 0x00008800ff087b82 */ /* 0x000f620000000a00 */
[----:B-1----:R-:W-:-:S07]  /*00b0*/  LOP3.LUT R2, R2, 0x7f, RZ, 0xc0, !PT ;  /* 0x0000007f02027812 */ /* 0x002fce00078ec0ff */
[----:B------:R-:W1:Y:S01]  /*00c0*/  LDC.64 R10, c[0x0][0x240] ;  /* 0x00009000ff0a7b82 */ /* 0x000e620000000a00 */
[----:B---3--:R-:W-:Y:S02]  /*00d0*/  SHF.R.S32.HI R0, RZ, 0x18, R3 ;  /* 0x00000018ff007819 */ /* 0x008fe40000011403 */
[----:B------:R-:W-:Y:S02]  /*00e0*/  LEA R2, R3, R2, 0x7 ;  /* 0x0000000203027211 */ /* 0x000fe400078e38ff */
[----:B------:R-:W-:-:S03]  /*00f0*/  SGXT R3, R0, 0x1 ;  /* 0x000000010003781a */ /* 0x000fc60000000200 */
[----:B------:R-:W3:Y:S01]  /*0100*/  LDC.64 R12, c[0x0][0x248] ;  /* 0x00009200ff0c7b82 */ /* 0x000ee20000000a00 */
[----:B------:R-:W-:Y:S02]  /*0110*/  ISETP.GE.AND P0, PT, R2, 0x400, PT ;  /* 0x000004000200780c */ /* 0x000fe40003f06270 */
[----:B------:R-:W-:-:S04]  /*0120*/  LEA.HI R3, R3, R2, RZ, 0x6 ;  /* 0x0000000203037211 */ /* 0x000fc800078f30ff */
[----:B------:R-:W-:Y:S01]  /*0130*/  SHF.R.S32.HI R3, RZ, 0x6, R3 ;  /* 0x00000006ff037819 */ /* 0x000fe20000011403 */
[----:B------:R-:W3:Y:S03]  /*0140*/  LDC.64 R14, c[0x0][0x230] ;  /* 0x00008c00ff0e7b82 */ /* 0x000ee60000000a00 */
[----:B------:R-:W-:-:S04]  /*0150*/  LEA.HI R0, R3, R3, RZ, 0x2 ;  /* 0x0000000303007211 */ /* 0x000fc800078f10ff */
[----:B------:R-:W-:Y:S01]  /*0160*/  LOP3.LUT R0, R0, 0xfffffffc, RZ, 0xc0, !PT ;  /* 0xfffffffc00007812 */ /* 0x000fe200078ec0ff */
[----:B------:R-:W3:Y:S03]  /*0170*/  LDC.64 R16, c[0x0][0x238] ;  /* 0x00008e00ff107b82 */ /* 0x000ee60000000a00 */
[----:B------:R-:W-:-:S05]  /*0180*/  IADD3 R25, R3, -R0, RZ ;  /* 0x8000000003197210 */ /* 0x000fca0007ffe0ff */
[C---:B--2---:R-:W-:Y:S01]  /*0190*/  IMAD.WIDE R26, R25.reuse, 0x4, R26 ;  /* 0x00000004191a7825 */ /* 0x044fe200078e021a */
[----:B------:R-:W2:Y:S03]  /*01a0*/  LDC.64 R18, c[0x0][0x258] ;  /* 0x00009600ff127b82 */ /* 0x000ea60000000a00 */
[----:B----4-:R-:W-:Y:S01]  /*01b0*/  IMAD.WIDE R28, R25, 0x4, R28 ;  /* 0x00000004191c7825 */ /* 0x010fe200078e021c */
[----:B------:R4:W2:Y:S04]  /*01c0*/  @!P0 LDG.E.EL R5, desc[UR4][R26.64] ;  /* 0x000000041a058981 */ /* 0x0008a8000c2e1900 */
[----:B------:R-:W2:Y:S01]  /*01d0*/  @!P0 LDG.E.EL R6, desc[UR4][R28.64] ;  /* 0x000000041c068981 */ /* 0x000ea2000c2e1900 */
[----:B------:R-:W2:Y:S01]  /*01e0*/  LDC.64 R20, c[0x0][0x260] ;  /* 0x00009800ff147b82 */ /* 0x000ea20000000a00 */
[----:B------:R-:W-:Y:S01]  /*01f0*/  HFMA2.MMA R3, -RZ, RZ, 0, 0 ;  /* 0x00000000ff037435 */ /* 0x000fe200000001ff */
[----:B------:R-:W-:Y:S01]  /*0200*/  MOV R0, RZ ;  /* 0x000000ff00007202 */ /* 0x000fe20000000f00 */
[----:B-----5:R-:W-:-:S04]  /*0210*/  IMAD.WIDE R22, R2, 0x4, R22 ;  /* 0x0000000402167825 */ /* 0x020fc800078e0216 */
[----:B0-----:R-:W-:Y:S01]  /*0220*/  IMAD.WIDE R8, R25, 0x4, R8 ;  /* 0x0000000419087825 */ /* 0x001fe200078e0208 */
[----:B----4-:R-:W-:-:S03]  /*0230*/  HFMA2.MMA R27, -RZ, RZ, 0, 0 ;  /* 0x00000000ff1b7435 */ /* 0x010fc600000001ff */
[----:B-1----:R-:W-:Y:S01]  /*0240*/  IMAD.WIDE R10, R2, 0x4, R10 ;  /* 0x00000004020a7825 */ /* 0x002fe200078e020a */
[----:B------:R0:W4:Y:S03]  /*0250*/  @!P0 LDG.E R3, desc[UR4][R22.64] ;  /* 0x0000000416038981 */ /* 0x000126000c1e1900 */
[C---:B---3--:R-:W-:Y:S01]  /*0260*/  IMAD.WIDE R12, R25.reuse, 0x4, R12 ;  /* 0x00000004190c7825 */ /* 0x048fe200078e020c */
[----:B------:R1:W4:Y:S03]  /*0270*/  @!P0 LDG.E.EL R0, desc[UR4][R8.64] ;  /* 0x0000000408008981 */ /* 0x000326000c2e1900 */
[----:B------:R-:W-:Y:S01]  /*0280*/  IMAD.WIDE R14, R25, 0x4, R14 ;  /* 0x00000004190e7825 */ /* 0x000fe200078e020e */
[----:B------:R3:W5:Y:S01]  /*0290*/  @!P0 LDG.E R4, desc[UR4][R10.64] ;  /* 0x000000040a048981 */ /* 0x000762000c1e1900 */
[----:B0-----:R-:W-:-:S02]  /*02a0*/  MOV R22, RZ ;  /* 0x000000ff00167202 */ /* 0x001fc40000000f00 */
[C---:B------:R-:W-:Y:S01]  /*02b0*/  IMAD.WIDE R16, R25.reuse, 0x4, R16 ;  /* 0x0000000419107825 */ /* 0x040fe200078e0210 */
[----:B------:R-:W5:Y:S01]  /*02c0*/  @!P0 LDG.E.EL R7, desc[UR4][R12.64] ;  /* 0x000000040c078981 */ /* 0x000f62000c2e1900 */
[----:B-1----:R-:W0:Y:S02]  /*02d0*/  LDC.64 R8, c[0x0][0x210] ;  /* 0x00008400ff087b82 */ /* 0x002e240000000a00 */
[C---:B--2---:R-:W-:Y:S01]  /*02e0*/  IMAD.WIDE R18, R25.reuse, 0x4, R18 ;  /* 0x0000000419127825 */ /* 0x044fe200078e0212 */
[----:B------:R-:W2:Y:S03]  /*02f0*/  @!P0 LDG.E.EL R27, desc[UR4][R14.64] ;  /* 0x000000040e1b8981 */ /* 0x000ea6000c2e1900 */
[----:B------:R-:W-:Y:S01]  /*0300*/  IMAD.WIDE R20, R25, 0x4, R20 ;  /* 0x0000000419147825 */ /* 0x000fe200078e0214 */
[----:B------:R-:W-:-:S04]  /*0310*/  CS2R R24, SRZ ;  /* 0x0000000000187805 */ /* 0x000fc8000001ff00 */
[----:B------:R-:W2:Y:S04]  /*0320*/  @!P0 LDG.E.EL R22, desc[UR4][R20.64] ;  /* 0x0000000414168981 */ /* 0x000ea8000c2e1900 */
[----:B------:R-:W2:Y:S04]  /*0330*/  @!P0 LDG.E.EL R24, desc[UR4][R16.64] ;  /* 0x0000000410188981 */ /* 0x000ea8000c2e1900 */
[----:B------:R-:W2:Y:S01]  /*0340*/  @!P0 LDG.E.EL R25, desc[UR4][R18.64] ;  /* 0x0000000412198981 */ /* 0x000ea2000c2e1900 */
[----:B0-----:R-:W-:-:S04]  /*0350*/  IMAD.WIDE R8, R2, 0x4, R8 ;  /* 0x0000000402087825 */ /* 0x001fc800078e0208 */
[----:B------:R-:W-:Y:S01]  /*0360*/  FADD R5, R5, 9.9999997473787516356e-06 ;  /* 0x3727c5ac05057421 */ /* 0x000fe20000000000 */
[----:B------:R-:W-:-:S03]  /*0370*/  FADD R6, R6, 9.9999997473787516356e-06 ;  /* 0x3727c5ac06067421 */ /* 0x000fc60000000000 */
[----:B---3--:R-:W0:Y:S08]  /*0380*/  MUFU.SQRT R10, R5 ;  /* 0x00000005000a7308 */ /* 0x008e300000002000 */
[----:B------:R-:W1:Y:S01]  /*0390*/  MUFU.SQRT R11, R6 ;  /* 0x00000006000b7308 */ /* 0x000e620000002000 */
[C---:B0-----:R-:W-:Y:S02]  /*03a0*/  FSETP.GT.AND P1, PT, R10.reuse, 8.50705917302346158658e+37, PT ;  /* 0x7e8000000a00780b */ /* 0x041fe40003f24000 */
[----:B------:R-:W-:-:S02]  /*03b0*/  FSETP.GEU.AND P3, PT, R10, 1.175494350822287508e-38, PT ;  /* 0x008000000a00780b */ /* 0x000fc40003f6e000 */
[C---:B-1----:R-:W-:Y:S02]  /*03c0*/  FSETP.GT.AND P2, PT, R11.reuse, 8.50705917302346158658e+37, PT ;  /* 0x7e8000000b00780b */ /* 0x042fe40003f44000 */
[----:B------:R-:W-:-:S07]  /*03d0*/  FSETP.GEU.AND P4, PT, R11, 1.175494350822287508e-38, PT ;  /* 0x008000000b00780b */ /* 0x000fce0003f8e000 */
[----:B------:R-:W-:Y:S01]  /*03e0*/  @P1 FMUL R10, R10, 0.25 ;  /* 0x3e8000000a0a1820 */ /* 0x000fe20000400000 */
[----:B------:R-:W-:-:S03]  /*03f0*/  HFMA2.MMA R6, -RZ, RZ, 1.625, 0 ;  /* 0x3e800000ff067435 */ /* 0x000fc600000001ff */
[----:B------:R-:W-:Y:S01]  /*0400*/  @!P3 FMUL R10, R10, 16777216 ;  /* 0x4b8000000a0ab820 */ /* 0x000fe20000400000 */
[----:B------:R-:W-:-:S04]  /*0410*/  @P2 FMUL R11, R11, 0.25 ;  /* 0x3e8000000b0b2820 */ /* 0x000fc80000400000 */
[----:B------:R-:W-:Y:S01]  /*0420*/  @!P4 FMUL R11, R11, 16777216 ;  /* 0x4b8000000b0bc820 */ /* 0x000fe20000400000 */
[----:B------:R-:W0:Y:S01]  /*0430*/  MUFU.RCP R10, R10 ;  /* 0x0000000a000a7308 */ /* 0x000e220000001000 */
[----:B------:R-:W-:-:S07]  /*0440*/  FSEL R5, R6, 1, P1 ;  /* 0x3f80000006057808 */ /* 0x000fce0000800000 */
[----:B------:R-:W1:Y:S01]  /*0450*/  MUFU.RCP R11, R11 ;  /* 0x0000000b000b7308 */ /* 0x000e620000001000 */
[----:B------:R-:W-:Y:S01]  /*0460*/  FSEL R6, R6, 1, P2 ;  /* 0x3f80000006067808 */ /* 0x000fe20001000000 */
[----:B------:R-:W-:-:S04]  /*0470*/  @!P3 FMUL R5, R5, 16777216 ;  /* 0x4b8000000505b820 */ /* 0x000fc80000400000 */
[----:B------:R-:W-:Y:S01]  /*0480*/  @!P4 FMUL R6, R6, 16777216 ;  /* 0x4b8000000606c820 */ /* 0x000fe20000400000 */
[----:B0-----:R-:W-:Y:S01]  /*0490*/  FMUL R5, R10, R5 ;  /* 0x000000050a057220 */ /* 0x001fe20000400000 */
[----:B----4-:R-:W-:Y:S01]  /*04a0*/  FADD R0, -R0, R3 ;  /* 0x0000000300007221 */ /* 0x010fe20000000100 */
[----:B-----5:R-:W-:Y:S01]  /*04b0*/  FADD R7, -R7, R4 ;  /* 0x0000000407077221 */ /* 0x020fe20000000100 */
[----:B-1----:R-:W-:Y:S02]  /*04c0*/  FMUL R6, R11, R6 ;  /* 0x000000060b067220 */ /* 0x002fe40000400000 */
[----:B------:R-:W-:Y:S02]  /*04d0*/  FMUL R5, R5, R0 ;  /* 0x0000000005057220 */ /* 0x000fe40000400000 */
[----:B------:R-:W-:Y:S02]  /*04e0*/  FMUL R7, R6, R7 ;  /* 0x0000000706077220 */ /* 0x000fe40000400000 */
[----:B--2---:R-:W-:-:S02]  /*04f0*/  FFMA R5, R5, R27, R24 ;  /* 0x0000001b05057223 */ /* 0x004fc40000000018 */
[----:B------:R-:W-:-:S04]  /*0500*/  FFMA R22, R7, R25, R22 ;  /* 0x0000001907167223 */ /* 0x000fc80000000016 */
[C---:B------:R-:W-:Y:S01]  /*0510*/  FADD R0, R5.reuse, R22 ;  /* 0x0000001605007221 */ /* 0x040fe20000000000 */
[----:B------:R-:W-:-:S04]  /*0520*/  FSETP.GEU.AND P1, PT, R5, -R22, PT ;  /* 0x800000160500720b */ /* 0x000fc80003f2e000 */
[----:B------:R-:W-:Y:S02]  /*0530*/  FSEL R3, R0, RZ, P1 ;  /* 0x000000ff00037208 */ /* 0x000fe40000800000 */
[----:B------:R-:W-:Y:S02]  /*0540*/  IADD3 R4, P1, R2, UR6, RZ ;  /* 0x0000000602047c10 */ /* 0x000fe4000ff3e0ff */
[----:B------:R-:W-:Y:S01]  /*0550*/  FSETP.GTU.AND P2, PT, R3, RZ, PT ;  /* 0x000000ff0300720b */ /* 0x000fe20003f4c000 */
[----:B------:R0:W-:Y:S01]  /*0560*/  @!P0 STG.E desc[UR4][R8.64], R3 ;  /* 0x0000000308008986 */ /* 0x0001e2000c101904 */
[----:B------:R-:W-:Y:S02]  /*0570*/  LEA.HI.X.SX32 R5, R2, UR7, 0x1, P1 ;  /* 0x0000000702057c11 */ /* 0x000fe400088f0eff */
[----:B------:R-:W-:Y:S01]  /*0580*/  SEL R7, RZ, 0x1, P2 ;  /* 0x00000001ff077807 */ /* 0x000fe20001000000 */
[----:B0-----:R-:W-:Y:S08]  /*0590*/  @P0 EXIT ;  /* 0x000000000000094d */ /* 0x001ff00003800000 */
[----:B------:R-:W-:Y:S01]  /*05a0*/  STG.E.U8 desc[UR4][R4.64], R7 ;  /* 0x0000000704007986 */ /* 0x000fe2000c101104 */
[----:B------:R-:W-:Y:S05]  /*05b0*/  EXIT ;  /* 0x000000000000794d */ /* 0x000fea0003800000 */
.L_x_0:
[----:B------:R-:W-:-:S00]  /*05c0*/  BRA `(.L_x_0) ;  /* 0xfffffffc00fc7947 */ /* 0x000fc0000383ffff */
[----:B------:R-:W-:-:S00]  /*05d0*/  NOP ;  /* 0x0000000000007918 */ /* 0x000fc00000000000 */
        /* <DEDUP_REMOVED lines=10> */
.L_x_1:


//--------------------- .nv.global.init           --------------------------
	.section	.nv.global.init,"aw",@progbits
.nv.global.init:
	.type		_$_str,@object
	.size		_$_str,(_$_str_$_2 - _$_str)
_$_str:
        /*0000*/ 	.byte	0x5f, 0x5f, 0x43, 0x55, 0x44, 0x41, 0x5f, 0x46, 0x54, 0x5a, 0x00
	.type		_$_str_$_2,@object
	.size		_$_str_$_2,(.L_1 - _$_str_$_2)
_$_str_$_2:
        /*000b*/ 	.byte	0x5f, 0x5f, 0x43, 0x55, 0x44, 0x41, 0x5f, 0x50, 0x52, 0x45, 0x43, 0x5f, 0x53, 0x51, 0x52, 0x54
        /*001b*/ 	.byte	0x00
.L_1:


//--------------------- .nv.constant0.triton_poi_fused__native_batch_norm_legit_no_training_add_relu_threshold_backward_8 --------------------------
	.section	.nv.constant0.triton_poi_fused__native_batch_norm_legit_no_training_add_relu_threshold_backward_8,"a",@progbits
	.sectionflags	@""
	.align	4
.nv.constant0.triton_poi_fused__native_batch_norm_legit_no_training_add_relu_threshold_backward_8:
	.zero		628
